//
// Generated by NVIDIA NVVM Compiler
//
// Compiler Build ID: CL-36424714
// Cuda compilation tools, release 13.0, V13.0.88
// Based on NVVM 20.0.0
//

.version 9.0
.target sm_100
.address_size 64

	// .globl	_Z11gemv_kerneliiiPKdS0_Pd
.extern .shared .align 16 .b8 tmp[];

.visible .entry _Z11gemv_kerneliiiPKdS0_Pd(
	.param .u32 _Z11gemv_kerneliiiPKdS0_Pd_param_0,
	.param .u32 _Z11gemv_kerneliiiPKdS0_Pd_param_1,
	.param .u32 _Z11gemv_kerneliiiPKdS0_Pd_param_2,
	.param .u64 .ptr .align 1 _Z11gemv_kerneliiiPKdS0_Pd_param_3,
	.param .u64 .ptr .align 1 _Z11gemv_kerneliiiPKdS0_Pd_param_4,
	.param .u64 .ptr .align 1 _Z11gemv_kerneliiiPKdS0_Pd_param_5
)
{
	.reg .pred 	%p<14>;
	.reg .b32 	%r<71>;
	.reg .b64 	%rd<16>;
	.reg .b64 	%fd<92>;

	ld.param.u32 	%r35, [_Z11gemv_kerneliiiPKdS0_Pd_param_0];
	ld.param.u32 	%r33, [_Z11gemv_kerneliiiPKdS0_Pd_param_1];
	ld.param.u32 	%r34, [_Z11gemv_kerneliiiPKdS0_Pd_param_2];
	ld.param.u64 	%rd4, [_Z11gemv_kerneliiiPKdS0_Pd_param_3];
	ld.param.u64 	%rd5, [_Z11gemv_kerneliiiPKdS0_Pd_param_4];
	ld.param.u64 	%rd6, [_Z11gemv_kerneliiiPKdS0_Pd_param_5];
	mov.u32 	%r36, %ctaid.y;
	mov.u32 	%r37, %ntid.y;
	mov.u32 	%r1, %tid.y;
	mad.lo.s32 	%r2, %r36, %r37, %r1;
	setp.ge.s32 	%p1, %r2, %r35;
	mov.f64 	%fd91, 0d0000000000000000;
	@%p1 bra 	$L__BB0_5;
	mov.u32 	%r3, %tid.x;
	setp.ge.s32 	%p2, %r3, %r33;
	mov.f64 	%fd91, 0d0000000000000000;
	@%p2 bra 	$L__BB0_4;
	cvt.u64.u32 	%rd1, %r2;
	mov.u32 	%r4, %ntid.x;
	cvta.to.global.u64 	%rd2, %rd4;
	cvta.to.global.u64 	%rd3, %rd5;
	mov.f64 	%fd91, 0d0000000000000000;
	mov.u32 	%r62, %r3;
$L__BB0_3:
	mul.wide.s32 	%rd7, %r62, %r34;
	add.s64 	%rd8, %rd7, %rd1;
	shl.b64 	%rd9, %rd8, 3;
	add.s64 	%rd10, %rd2, %rd9;
	ld.global.f64 	%fd21, [%rd10];
	mul.wide.s32 	%rd11, %r62, 8;
	add.s64 	%rd12, %rd3, %rd11;
	ld.global.f64 	%fd22, [%rd12];
	fma.rn.f64 	%fd91, %fd21, %fd22, %fd91;
	add.s32 	%r62, %r62, %r4;
	setp.lt.s32 	%p3, %r62, %r33;
	@%p3 bra 	$L__BB0_3;
$L__BB0_4:
	mov.u32 	%r38, %ntid.x;
	mad.lo.s32 	%r39, %r1, %r38, %r3;
	shl.b32 	%r40, %r39, 3;
	mov.u32 	%r41, tmp;
	add.s32 	%r42, %r41, %r40;
	st.shared.f64 	[%r42], %fd91;
$L__BB0_5:
	bar.sync 	0;
	mov.u32 	%r43, %tid.x;
	setp.ne.s32 	%p4, %r43, 0;
	@%p4 bra 	$L__BB0_21;
	mov.u32 	%r7, %ntid.x;
	setp.lt.u32 	%p5, %r7, 2;
	@%p5 bra 	$L__BB0_20;
	mul.lo.s32 	%r8, %r1, %r7;
	add.s32 	%r9, %r7, -1;
	add.s32 	%r45, %r7, -2;
	and.b32  	%r10, %r9, 15;
	setp.lt.u32 	%p6, %r45, 15;
	mov.b32 	%r67, 1;
	@%p6 bra 	$L__BB0_11;
	and.b32  	%r47, %r9, -16;
	neg.s32 	%r65, %r47;
	shl.b32 	%r48, %r8, 3;
	mov.u32 	%r49, tmp;
	add.s32 	%r50, %r48, %r49;
	add.s32 	%r63, %r50, 64;
	mov.b32 	%r64, 0;
$L__BB0_9:
	.pragma "nounroll";
	ld.shared.f64 	%fd24, [%r63+-56];
	add.f64 	%fd25, %fd91, %fd24;
	ld.shared.f64 	%fd26, [%r63+-48];
	add.f64 	%fd27, %fd25, %fd26;
	ld.shared.f64 	%fd28, [%r63+-40];
	add.f64 	%fd29, %fd27, %fd28;
	ld.shared.f64 	%fd30, [%r63+-32];
	add.f64 	%fd31, %fd29, %fd30;
	ld.shared.f64 	%fd32, [%r63+-24];
	add.f64 	%fd33, %fd31, %fd32;
	ld.shared.f64 	%fd34, [%r63+-16];
	add.f64 	%fd35, %fd33, %fd34;
	ld.shared.f64 	%fd36, [%r63+-8];
	add.f64 	%fd37, %fd35, %fd36;
	ld.shared.f64 	%fd38, [%r63];
	add.f64 	%fd39, %fd37, %fd38;
	ld.shared.f64 	%fd40, [%r63+8];
	add.f64 	%fd41, %fd39, %fd40;
	ld.shared.f64 	%fd42, [%r63+16];
	add.f64 	%fd43, %fd41, %fd42;
	ld.shared.f64 	%fd44, [%r63+24];
	add.f64 	%fd45, %fd43, %fd44;
	ld.shared.f64 	%fd46, [%r63+32];
	add.f64 	%fd47, %fd45, %fd46;
	ld.shared.f64 	%fd48, [%r63+40];
	add.f64 	%fd49, %fd47, %fd48;
	ld.shared.f64 	%fd50, [%r63+48];
	add.f64 	%fd51, %fd49, %fd50;
	ld.shared.f64 	%fd52, [%r63+56];
	add.f64 	%fd53, %fd51, %fd52;
	ld.shared.f64 	%fd54, [%r63+64];
	add.f64 	%fd91, %fd53, %fd54;
	add.s32 	%r65, %r65, 16;
	add.s32 	%r64, %r64, 16;
	add.s32 	%r63, %r63, 128;
	setp.ne.s32 	%p7, %r65, 0;
	@%p7 bra 	$L__BB0_9;
	add.s32 	%r67, %r64, 1;
$L__BB0_11:
	setp.eq.s32 	%p8, %r10, 0;
	@%p8 bra 	$L__BB0_20;
	and.b32  	%r21, %r9, 7;
	setp.lt.u32 	%p9, %r10, 8;
	@%p9 bra 	$L__BB0_14;
	add.s32 	%r51, %r67, %r8;
	shl.b32 	%r52, %r51, 3;
	mov.u32 	%r53, tmp;
	add.s32 	%r54, %r53, %r52;
	ld.shared.f64 	%fd56, [%r54];
	add.f64 	%fd57, %fd91, %fd56;
	ld.shared.f64 	%fd58, [%r54+8];
	add.f64 	%fd59, %fd57, %fd58;
	ld.shared.f64 	%fd60, [%r54+16];
	add.f64 	%fd61, %fd59, %fd60;
	ld.shared.f64 	%fd62, [%r54+24];
	add.f64 	%fd63, %fd61, %fd62;
	ld.shared.f64 	%fd64, [%r54+32];
	add.f64 	%fd65, %fd63, %fd64;
	ld.shared.f64 	%fd66, [%r54+40];
	add.f64 	%fd67, %fd65, %fd66;
	ld.shared.f64 	%fd68, [%r54+48];
	add.f64 	%fd69, %fd67, %fd68;
	ld.shared.f64 	%fd70, [%r54+56];
	add.f64 	%fd91, %fd69, %fd70;
	add.s32 	%r67, %r67, 8;
$L__BB0_14:
	setp.eq.s32 	%p10, %r21, 0;
	@%p10 bra 	$L__BB0_20;
	and.b32  	%r24, %r9, 3;
	setp.lt.u32 	%p11, %r21, 4;
	@%p11 bra 	$L__BB0_17;
	add.s32 	%r55, %r67, %r8;
	shl.b32 	%r56, %r55, 3;
	mov.u32 	%r57, tmp;
	add.s32 	%r58, %r57, %r56;
	ld.shared.f64 	%fd72, [%r58];
	add.f64 	%fd73, %fd91, %fd72;
	ld.shared.f64 	%fd74, [%r58+8];
	add.f64 	%fd75, %fd73, %fd74;
	ld.shared.f64 	%fd76, [%r58+16];
	add.f64 	%fd77, %fd75, %fd76;
	ld.shared.f64 	%fd78, [%r58+24];
	add.f64 	%fd91, %fd77, %fd78;
	add.s32 	%r67, %r67, 4;
$L__BB0_17:
	setp.eq.s32 	%p12, %r24, 0;
	@%p12 bra 	$L__BB0_20;
	add.s32 	%r59, %r67, %r8;
	shl.b32 	%r60, %r59, 3;
	mov.u32 	%r61, tmp;
	add.s32 	%r70, %r61, %r60;
	neg.s32 	%r69, %r24;
$L__BB0_19:
	.pragma "nounroll";
	ld.shared.f64 	%fd79, [%r70];
	add.f64 	%fd91, %fd91, %fd79;
	add.s32 	%r70, %r70, 8;
	add.s32 	%r69, %r69, 1;
	setp.ne.s32 	%p13, %r69, 0;
	@%p13 bra 	$L__BB0_19;
$L__BB0_20:
	cvta.to.global.u64 	%rd13, %rd6;
	mul.wide.u32 	%rd14, %r2, 8;
	add.s64 	%rd15, %rd13, %rd14;
	st.global.f64 	[%rd15], %fd91;
$L__BB0_21:
	ret;

}


// ===== COMPILED SASS (sm_100) =====

	.target	sm_100

	.elftype	@"ET_EXEC"


//--------------------- .note.nv.tkinfo           --------------------------
	.section	.note.nv.tkinfo,"",@"SHT_NOTE"
	.sectionflags	@"SHF_NOTE_NV_TKINFO"
	.tkinfo
        /*0018*/ 	.word	0x00000002
        /*0030*/ 	.string	""
        /*0030*/ 	.string	"ptxas"
        /*0030*/ 	.string	"Cuda compilation tools, release 13.0, V13.0.88"
        /*0030*/ 	.string	"Build cuda_13.0.r13.0/compiler.36424714_0"
        /*0030*/ 	.string	"-arch sm_100 -m 64 "



//--------------------- .note.nv.cuinfo           --------------------------
	.section	.note.nv.cuinfo,"",@"SHT_NOTE"
	.sectionflags	@"SHF_NOTE_NV_CUINFO"
        /*0018*/ 	.short	0x0002
        /*001a*/ 	.short	0x0064
        /*001c*/ 	.short	0x0082
	.zero		2


//--------------------- .nv.info                  --------------------------
	.section	.nv.info,"",@"SHT_CUDA_INFO"
	.align	4


	//----- nvinfo : EIATTR_REGCOUNT
	.align		4
        /*0000*/ 	.byte	0x04, 0x2f
        /*0002*/ 	.short	(.L_1 - .L_0)
	.align		4
.L_0:
        /*0004*/ 	.word	index@(_Z11gemv_kerneliiiPKdS0_Pd)
        /*0008*/ 	.word	0x00000014


	//----- nvinfo : EIATTR_FRAME_SIZE
	.align		4
.L_1:
        /*000c*/ 	.byte	0x04, 0x11
        /*000e*/ 	.short	(.L_3 - .L_2)
	.align		4
.L_2:
        /*0010*/ 	.word	index@(_Z11gemv_kerneliiiPKdS0_Pd)
        /*0014*/ 	.word	0x00000000


	//----- nvinfo : EIATTR_MIN_STACK_SIZE
	.align		4
.L_3:
        /*0018*/ 	.byte	0x04, 0x12
        /*001a*/ 	.short	(.L_5 - .L_4)
	.align		4
.L_4:
        /*001c*/ 	.word	index@(_Z11gemv_kerneliiiPKdS0_Pd)
        /*0020*/ 	.word	0x00000000
.L_5:


//--------------------- .nv.compat                --------------------------
	.section	.nv.compat,"",@"SHT_CUDA_COMPAT_INFO"
	.align	4
        /*0000*/ 	.byte	0x02, 0x09, 0x00, 0x00, 0x02, 0x02, 0x01, 0x00, 0x02, 0x05, 0x05, 0x00, 0x03, 0x07, 0x01, 0x01
        /*0010*/ 	.byte	0x02, 0x03, 0x00, 0x00, 0x02, 0x06, 0x01, 0x00, 0x04, 0x0b, 0x08, 0x00, 0x01, 0x00, 0x00, 0x00
        /*0020*/ 	.byte	0x00, 0x00, 0x00, 0x00


//--------------------- .nv.info._Z11gemv_kerneliiiPKdS0_Pd --------------------------
	.section	.nv.info._Z11gemv_kerneliiiPKdS0_Pd,"",@"SHT_CUDA_INFO"
	.sectionflags	@""
	.align	4


	//----- nvinfo : EIATTR_CUDA_API_VERSION
	.align		4
        /*0000*/ 	.byte	0x04, 0x37
        /*0002*/ 	.short	(.L_7 - .L_6)
.L_6:
        /*0004*/ 	.word	0x00000082


	//----- nvinfo : EIATTR_KPARAM_INFO
	.align		4
.L_7:
        /*0008*/ 	.byte	0x04, 0x17
        /*000a*/ 	.short	(.L_9 - .L_8)
.L_8:
        /*000c*/ 	.word	0x00000000
        /*0010*/ 	.short	0x0005
        /*0012*/ 	.short	0x0020
        /*0014*/ 	.byte	0x00, 0xf5, 0x21, 0x00


	//----- nvinfo : EIATTR_KPARAM_INFO
	.align		4
.L_9:
        /*0018*/ 	.byte	0x04, 0x17
        /*001a*/ 	.short	(.L_11 - .L_10)
.L_10:
        /*001c*/ 	.word	0x00000000
        /*0020*/ 	.short	0x0004
        /*0022*/ 	.short	0x0018
        /*0024*/ 	.byte	0x00, 0xf5, 0x21, 0x00


	//----- nvinfo : EIATTR_KPARAM_INFO
	.align		4
.L_11:
        /*0028*/ 	.byte	0x04, 0x17
        /*002a*/ 	.short	(.L_13 - .L_12)
.L_12:
        /*002c*/ 	.word	0x00000000
        /*0030*/ 	.short	0x0003
        /*0032*/ 	.short	0x0010
        /*0034*/ 	.byte	0x00, 0xf5, 0x21, 0x00


	//----- nvinfo : EIATTR_KPARAM_INFO
	.align		4
.L_13:
        /*0038*/ 	.byte	0x04, 0x17
        /*003a*/ 	.short	(.L_15 - .L_14)
.L_14:
        /*003c*/ 	.word	0x00000000
        /*0040*/ 	.short	0x0002
        /*0042*/ 	.short	0x0008
        /*0044*/ 	.byte	0x00, 0xf0, 0x11, 0x00


	//----- nvinfo : EIATTR_KPARAM_INFO
	.align		4
.L_15:
        /*0048*/ 	.byte	0x04, 0x17
        /*004a*/ 	.short	(.L_17 - .L_16)
.L_16:
        /*004c*/ 	.word	0x00000000
        /*0050*/ 	.short	0x0001
        /*0052*/ 	.short	0x0004
        /*0054*/ 	.byte	0x00, 0xf0, 0x11, 0x00


	//----- nvinfo : EIATTR_KPARAM_INFO
	.align		4
.L_17:
        /*0058*/ 	.byte	0x04, 0x17
        /*005a*/ 	.short	(.L_19 - .L_18)
.L_18:
        /*005c*/ 	.word	0x00000000
        /*0060*/ 	.short	0x0000
        /*0062*/ 	.short	0x0000
        /*0064*/ 	.byte	0x00, 0xf0, 0x11, 0x00


	//----- nvinfo : EIATTR_SPARSE_MMA_MASK
	.align		4
.L_19:
        /*0068*/ 	.byte	0x03, 0x50
        /*006a*/ 	.short	0x0000


	//----- nvinfo : EIATTR_MAXREG_COUNT
	.align		4
        /*006c*/ 	.byte	0x03, 0x1b
        /*006e*/ 	.short	0x00ff


	//----- nvinfo : EIATTR_NUM_BARRIERS
	.align		4
        /*0070*/ 	.byte	0x02, 0x4c
        /*0072*/ 	.byte	0x01
	.zero		1


	//----- nvinfo : EIATTR_MERCURY_ISA_VERSION
	.align		4
        /*0074*/ 	.byte	0x03, 0x5f
        /*0076*/ 	.short	0x0101


	//----- nvinfo : EIATTR_VRC_CTA_INIT_COUNT
	.align		4
        /*0078*/ 	.byte	0x02, 0x4a
	.zero		1
	.zero		1


	//----- nvinfo : EIATTR_EXIT_INSTR_OFFSETS
	.align		4
        /*007c*/ 	.byte	0x04, 0x1c
        /*007e*/ 	.short	(.L_21 - .L_20)


	//   ....[0]....
.L_20:
        /*0080*/ 	.word	0x000002e0


	//   ....[1]....
        /*0084*/ 	.word	0x00000a60


	//----- nvinfo : EIATTR_CRS_STACK_SIZE
	.align		4
.L_21:
        /*0088*/ 	.byte	0x04, 0x1e
        /*008a*/ 	.short	(.L_23 - .L_22)
.L_22:
        /*008c*/ 	.word	0x00000000


	//----- nvinfo : EIATTR_CBANK_PARAM_SIZE
	.align		4
.L_23:
        /*0090*/ 	.byte	0x03, 0x19
        /*0092*/ 	.short	0x0028


	//----- nvinfo : EIATTR_PARAM_CBANK
	.align		4
        /*0094*/ 	.byte	0x04, 0x0a
        /*0096*/ 	.short	(.L_25 - .L_24)
	.align		4
.L_24:
        /*0098*/ 	.word	index@(.nv.constant0._Z11gemv_kerneliiiPKdS0_Pd)
        /*009c*/ 	.short	0x0380
        /*009e*/ 	.short	0x0028


	//----- nvinfo : EIATTR_SW_WAR
	.align		4
.L_25:
        /*00a0*/ 	.byte	0x04, 0x36
        /*00a2*/ 	.short	(.L_27 - .L_26)
.L_26:
        /*00a4*/ 	.word	0x00000008
.L_27:


//--------------------- .nv.callgraph             --------------------------
	.section	.nv.callgraph,"",@"SHT_CUDA_CALLGRAPH"
	.align	4
	.sectionentsize	8
	.align		4
        /*0000*/ 	.word	0x00000000
	.align		4
        /*0004*/ 	.word	0xffffffff
	.align		4
        /*0008*/ 	.word	0x00000000
	.align		4
        /*000c*/ 	.word	0xfffffffe
	.align		4
        /*0010*/ 	.word	0x00000000
	.align		4
        /*0014*/ 	.word	0xfffffffd
	.align		4
        /*0018*/ 	.word	0x00000000
	.align		4
        /*001c*/ 	.word	0xfffffffc


//--------------------- .text._Z11gemv_kerneliiiPKdS0_Pd --------------------------
	.section	.text._Z11gemv_kerneliiiPKdS0_Pd,"ax",@progbits
	.align	128
        .global         _Z11gemv_kerneliiiPKdS0_Pd
        .type           _Z11gemv_kerneliiiPKdS0_Pd,@function
        .size           _Z11gemv_kerneliiiPKdS0_Pd,(.L_x_12 - _Z11gemv_kerneliiiPKdS0_Pd)
        .other          _Z11gemv_kerneliiiPKdS0_Pd,@"STO_CUDA_ENTRY STV_DEFAULT"
_Z11gemv_kerneliiiPKdS0_Pd:
.text._Z11gemv_kerneliiiPKdS0_Pd:
[----:B------:R-:W-:Y:S01]  /*0000*/  LDC R1, c[0x0][0x37c] ;  /* 0x0000df00ff017b82 */ /* 0x000fe20000000800 */
[----:B------:R-:W0:Y:S07]  /*0010*/  S2R R15, SR_TID.Y ;  /* 0x00000000000f7919 */ /* 0x000e2e0000002200 */
[----:B------:R-:W0:Y:S01]  /*0020*/  S2UR UR4, SR_CTAID.Y ;  /* 0x00000000000479c3 */ /* 0x000e220000002600 */
[----:B------:R-:W1:Y:S01]  /*0030*/  LDCU UR5, c[0x0][0x380] ;  /* 0x00007000ff0577ac */ /* 0x000e620008000800 */
[----:B------:R-:W-:Y:S01]  /*0040*/  BSSY.RECONVERGENT B0, `(.L_x_0) ;  /* 0x0000026000007945 */ /* 0x000fe20003800200 */
[----:B------:R-:W-:Y:S01]  /*0050*/  CS2R R10, SRZ ;  /* 0x00000000000a7805 */ /* 0x000fe2000001ff00 */
[----:B------:R-:W2:Y:S04]  /*0060*/  LDCU.64 UR10, c[0x0][0x358] ;  /* 0x00006b00ff0a77ac */ /* 0x000ea80008000a00 */
[----:B------:R-:W0:Y:S01]  /*0070*/  LDC R2, c[0x0][0x364] ;  /* 0x0000d900ff027b82 */ /* 0x000e220000000800 */
[----:B------:R-:W3:Y:S01]  /*0080*/  LDCU UR7, c[0x0][0x388] ;  /* 0x00007100ff0777ac */ /* 0x000ee20008000800 */
[----:B------:R-:W4:Y:S01]  /*0090*/  LDCU.64 UR8, c[0x0][0x390] ;  /* 0x00007200ff0877ac */ /* 0x000f220008000a00 */
[----:B0-----:R-:W-:-:S05]  /*00a0*/  IMAD R2, R2, UR4, R15 ;  /* 0x0000000402027c24 */ /* 0x001fca000f8e020f */
[----:B-1----:R-:W-:-:S13]  /*00b0*/  ISETP.GE.AND P0, PT, R2, UR5, PT ;  /* 0x0000000502007c0c */ /* 0x002fda000bf06270 */
[----:B--234-:R-:W-:Y:S05]  /*00c0*/  @P0 BRA `(.L_x_1) ;  /* 0x0000000000740947 */ /* 0x01cfea0003800000 */
[----:B------:R-:W0:Y:S01]  /*00d0*/  S2R R0, SR_TID.X ;  /* 0x0000000000007919 */ /* 0x000e220000002100 */
[----:B------:R-:W0:Y:S01]  /*00e0*/  LDC R14, c[0x0][0x384] ;  /* 0x0000e100ff0e7b82 */ /* 0x000e220000000800 */
[----:B------:R-:W-:Y:S01]  /*00f0*/  BSSY.RECONVERGENT B1, `(.L_x_2) ;  /* 0x0000013000017945 */ /* 0x000fe20003800200 */
[----:B------:R-:W-:Y:S02]  /*0100*/  CS2R R10, SRZ ;  /* 0x00000000000a7805 */ /* 0x000fe4000001ff00 */
[----:B0-----:R-:W-:-:S13]  /*0110*/  ISETP.GE.AND P0, PT, R0, R14, PT ;  /* 0x0000000e0000720c */ /* 0x001fda0003f06270 */
[----:B------:R-:W-:Y:S05]  /*0120*/  @P0 BRA `(.L_x_3) ;  /* 0x00000000003c0947 */ /* 0x000fea0003800000 */
[----:B------:R-:W0:Y:S01]  /*0130*/  LDC R12, c[0x0][0x360] ;  /* 0x0000d800ff0c7b82 */ /* 0x000e220000000800 */
[----:B------:R-:W-:Y:S01]  /*0140*/  IMAD.MOV.U32 R13, RZ, RZ, R0 ;  /* 0x000000ffff0d7224 */ /* 0x000fe200078e0000 */
[----:B------:R-:W-:Y:S01]  /*0150*/  CS2R R10, SRZ ;  /* 0x00000000000a7805 */ /* 0x000fe2000001ff00 */
[----:B------:R-:W-:-:S05]  /*0160*/  IMAD.MOV.U32 R3, RZ, RZ, RZ ;  /* 0x000000ffff037224 */ /* 0x000fca00078e00ff */
[----:B------:R-:W1:Y:S02]  /*0170*/  LDC.64 R8, c[0x0][0x398] ;  /* 0x0000e600ff087b82 */ /* 0x000e640000000a00 */
.L_x_4:
[----:B------:R-:W-:-:S04]  /*0180*/  IMAD.WIDE R16, R13, UR7, R2 ;  /* 0x000000070d107c25 */ /* 0x000fc8000f8e0202 */
[----:B-1----:R-:W-:Y:S01]  /*0190*/  IMAD.WIDE R6, R13, 0x8, R8 ;  /* 0x000000080d067825 */ /* 0x002fe200078e0208 */
[----:B------:R-:W-:-:S04]  /*01a0*/  LEA R4, P0, R16, UR8, 0x3 ;  /* 0x0000000810047c11 */ /* 0x000fc8000f8018ff */
[----:B------:R-:W-:Y:S01]  /*01b0*/  LEA.HI.X R5, R16, UR9, R17, 0x3, P0 ;  /* 0x0000000910057c11 */ /* 0x000fe200080f1c11 */
[----:B------:R-:W2:Y:S05]  /*01c0*/  LDG.E.64 R6, desc[UR10][R6.64] ;  /* 0x0000000a06067981 */ /* 0x000eaa000c1e1b00 */
[----:B------:R-:W2:Y:S01]  /*01d0*/  LDG.E.64 R4, desc[UR10][R4.64] ;  /* 0x0000000a04047981 */ /* 0x000ea2000c1e1b00 */
[----:B0-----:R-:W-:-:S05]  /*01e0*/  IMAD.IADD R13, R12, 0x1, R13 ;  /* 0x000000010c0d7824 */ /* 0x001fca00078e020d */
[----:B------:R-:W-:Y:S01]  /*01f0*/  ISETP.GE.AND P0, PT, R13, R14, PT ;  /* 0x0000000e0d00720c */ /* 0x000fe20003f06270 */
[----:B--2---:R-:W-:-:S12]  /*0200*/  DFMA R10, R4, R6, R10 ;  /* 0x00000006040a722b */ /* 0x004fd8000000000a */
[----:B------:R-:W-:Y:S05]  /*0210*/  @!P0 BRA `(.L_x_4) ;  /* 0xfffffffc00d88947 */ /* 0x000fea000383ffff */
.L_x_3:
[----:B------:R-:W-:Y:S05]  /*0220*/  BSYNC.RECONVERGENT B1 ;  /* 0x0000000000017941 */ /* 0x000fea0003800200 */
.L_x_2:
[----:B------:R-:W0:Y:S01]  /*0230*/  S2UR UR5, SR_CgaCtaId ;  /* 0x00000000000579c3 */ /* 0x000e220000008800 */
[----:B------:R-:W1:Y:S01]  /*0240*/  LDCU UR6, c[0x0][0x360] ;  /* 0x00006c00ff0677ac */ /* 0x000e620008000800 */
[----:B------:R-:W-:Y:S01]  /*0250*/  UMOV UR4, 0x400 ;  /* 0x0000040000047882 */ /* 0x000fe20000000000 */
[----:B-1----:R-:W-:Y:S01]  /*0260*/  IMAD R0, R15, UR6, R0 ;  /* 0x000000060f007c24 */ /* 0x002fe2000f8e0200 */
[----:B0-----:R-:W-:-:S06]  /*0270*/  ULEA UR4, UR5, UR4, 0x18 ;  /* 0x0000000405047291 */ /* 0x001fcc000f8ec0ff */
[----:B------:R-:W-:-:S05]  /*0280*/  LEA R5, R0, UR4, 0x3 ;  /* 0x0000000400057c11 */ /* 0x000fca000f8e18ff */
[----:B------:R0:W-:Y:S02]  /*0290*/  STS.64 [R5], R10 ;  /* 0x0000000a05007388 */ /* 0x0001e40000000a00 */
.L_x_1:
[----:B------:R-:W-:Y:S05]  /*02a0*/  BSYNC.RECONVERGENT B0 ;  /* 0x0000000000007941 */ /* 0x000fea0003800200 */
.L_x_0:
[----:B------:R-:W1:Y:S01]  /*02b0*/  S2R R0, SR_TID.X ;  /* 0x0000000000007919 */ /* 0x000e620000002100 */
[----:B------:R-:W-:Y:S01]  /*02c0*/  BAR.SYNC.DEFER_BLOCKING 0x0 ;  /* 0x0000000000007b1d */ /* 0x000fe20000010000 */
[----:B-1----:R-:W-:-:S13]  /*02d0*/  ISETP.NE.AND P0, PT, R0, RZ, PT ;  /* 0x000000ff0000720c */ /* 0x002fda0003f05270 */
[----:B------:R-:W-:Y:S05]  /*02e0*/  @P0 EXIT ;  /* 0x000000000000094d */ /* 0x000fea0003800000 */
[----:B------:R-:W1:Y:S02]  /*02f0*/  LDCU UR6, c[0x0][0x360] ;  /* 0x00006c00ff0677ac */ /* 0x000e640008000800 */
[----:B-1----:R-:W-:-:S09]  /*0300*/  UISETP.GE.U32.AND UP0, UPT, UR6, 0x2, UPT ;  /* 0x000000020600788c */ /* 0x002fd2000bf06070 */
[----:B------:R-:W-:Y:S05]  /*0310*/  BRA.U !UP0, `(.L_x_5) ;  /* 0x0000000508c47547 */ /* 0x000fea000b800000 */
[----:B------:R-:W-:Y:S02]  /*0320*/  UIADD3 UR4, UPT, UPT, UR6, -0x2, URZ ;  /* 0xfffffffe06047890 */ /* 0x000fe4000fffe0ff */
[----:B------:R-:W-:Y:S01]  /*0330*/  IMAD R0, R15, UR6, RZ ;  /* 0x000000060f007c24 */ /* 0x000fe2000f8e02ff */
[----:B------:R-:W-:Y:S02]  /*0340*/  UIADD3 UR5, UPT, UPT, UR6, -0x1, URZ ;  /* 0xffffffff06057890 */ /* 0x000fe4000fffe0ff */
[----:B------:R-:W-:Y:S02]  /*0350*/  UISETP.GE.U32.AND UP0, UPT, UR4, 0xf, UPT ;  /* 0x0000000f0400788c */ /* 0x000fe4000bf06070 */
[----:B------:R-:W-:Y:S01]  /*0360*/  ULOP3.LUT UR8, UR5, 0xf, URZ, 0xc0, !UPT ;  /* 0x0000000f05087892 */ /* 0x000fe2000f8ec0ff */
[----:B------:R-:W-:-:S06]  /*0370*/  UMOV UR4, 0x1 ;  /* 0x0000000100047882 */ /* 0x000fcc0000000000 */
[----:B------:R-:W-:Y:S05]  /*0380*/  BRA.U !UP0, `(.L_x_6) ;  /* 0x0000000108b87547 */ /* 0x000fea000b800000 */
[----:B------:R-:W1:Y:S01]  /*0390*/  S2UR UR6, SR_CgaCtaId ;  /* 0x00000000000679c3 */ /* 0x000e620000008800 */
[----:B------:R-:W-:Y:S02]  /*03a0*/  UMOV UR4, 0x400 ;  /* 0x0000040000047882 */ /* 0x000fe40000000000 */
[----:B-1----:R-:W-:Y:S02]  /*03b0*/  ULEA UR7, UR6, UR4, 0x18 ;  /* 0x0000000406077291 */ /* 0x002fe4000f8ec0ff */
[----:B------:R-:W-:-:S04]  /*03c0*/  ULOP3.LUT UR4, UR5, 0xfffffff0, URZ, 0xc0, !UPT ;  /* 0xfffffff005047892 */ /* 0x000fc8000f8ec0ff */
[----:B------:R-:W-:Y:S01]  /*03d0*/  LEA R4, R0, UR7, 0x3 ;  /* 0x0000000700047c11 */ /* 0x000fe2000f8e18ff */
[----:B------:R-:W-:-:S03]  /*03e0*/  UIADD3 UR6, UPT, UPT, -UR4, URZ, URZ ;  /* 0x000000ff04067290 */ /* 0x000fc6000fffe1ff */
[----:B------:R-:W-:Y:S01]  /*03f0*/  UMOV UR4, URZ ;  /* 0x000000ff00047c82 */ /* 0x000fe20008000000 */
[----:B------:R-:W-:-:S08]  /*0400*/  VIADD R4, R4, 0x40 ;  /* 0x0000004004047836 */ /* 0x000fd00000000000 */
.L_x_7:
[----:B------:R-:W1:Y:S01]  /*0410*/  LDS.64 R12, [R4+-0x38] ;  /* 0xffffc800040c7984 */ /* 0x000e620000000a00 */
[----:B------:R-:W-:Y:S02]  /*0420*/  UIADD3 UR6, UPT, UPT, UR6, 0x10, URZ ;  /* 0x0000001006067890 */ /* 0x000fe4000fffe0ff */
[----:B------:R-:W-:Y:S01]  /*0430*/  UIADD3 UR4, UPT, UPT, UR4, 0x10, URZ ;  /* 0x0000001004047890 */ /* 0x000fe2000fffe0ff */
[----:B------:R-:W2:Y:S01]  /*0440*/  LDS.64 R14, [R4+-0x30] ;  /* 0xffffd000040e7984 */ /* 0x000ea20000000a00 */
[----:B------:R-:W-:-:S03]  /*0450*/  UISETP.NE.AND UP0, UPT, UR6, URZ, UPT ;  /* 0x000000ff0600728c */ /* 0x000fc6000bf05270 */
[----:B------:R-:W3:Y:S04]  /*0460*/  LDS.64 R16, [R4+-0x28] ;  /* 0xffffd80004107984 */ /* 0x000ee80000000a00 */
[----:B------:R-:W4:Y:S04]  /*0470*/  LDS.64 R8, [R4+-0x20] ;  /* 0xffffe00004087984 */ /* 0x000f280000000a00 */
[----:B------:R-:W5:Y:S01]  /*0480*/  LDS.64 R6, [R4+-0x18] ;  /* 0xffffe80004067984 */ /* 0x000f620000000a00 */
[----:B-1----:R-:W-:-:S03]  /*0490*/  DADD R12, R12, R10 ;  /* 0x000000000c0c7229 */ /* 0x002fc6000000000a */
[----:B0-----:R-:W0:Y:S05]  /*04a0*/  LDS.64 R10, [R4+-0x10] ;  /* 0xfffff000040a7984 */ /* 0x001e2a0000000a00 */
[----:B--2---:R-:W-:Y:S02]  /*04b0*/  DADD R14, R12, R14 ;  /* 0x000000000c0e7229 */ /* 0x004fe4000000000e */
[----:B------:R-:W1:Y:S06]  /*04c0*/  LDS.64 R12, [R4+-0x8] ;  /* 0xfffff800040c7984 */ /* 0x000e6c0000000a00 */
[----:B---3--:R-:W-:-:S02]  /*04d0*/  DADD R16, R14, R16 ;  /* 0x000000000e107229 */ /* 0x008fc40000000010 */
[----:B------:R-:W2:Y:S06]  /*04e0*/  LDS.64 R14, [R4] ;  /* 0x00000000040e7984 */ /* 0x000eac0000000a00 */
[----:B----4-:R-:W-:Y:S01]  /*04f0*/  DADD R16, R16, R8 ;  /* 0x0000000010107229 */ /* 0x010fe20000000008 */
[----:B------:R-:W3:Y:S07]  /*0500*/  LDS.64 R8, [R4+0x8] ;  /* 0x0000080004087984 */ /* 0x000eee0000000a00 */
[----:B-----5:R-:W-:Y:S01]  /*0510*/  DADD R16, R16, R6 ;  /* 0x0000000010107229 */ /* 0x020fe20000000006 */
[----:B------:R-:W4:Y:S07]  /*0520*/  LDS.64 R6, [R4+0x10] ;  /* 0x0000100004067984 */ /* 0x000f2e0000000a00 */
[----:B0-----:R-:W-:Y:S01]  /*0530*/  DADD R16, R16, R10 ;  /* 0x0000000010107229 */ /* 0x001fe2000000000a */
[----:B------:R-:W0:Y:S07]  /*0540*/  LDS.64 R10, [R4+0x18] ;  /* 0x00001800040a7984 */ /* 0x000e2e0000000a00 */
[----:B-1----:R-:W-:Y:S01]  /*0550*/  DADD R16, R16, R12 ;  /* 0x0000000010107229 */ /* 0x002fe2000000000c */
[----:B------:R-:W1:Y:S07]  /*0560*/  LDS.64 R12, [R4+0x20] ;  /* 0x00002000040c7984 */ /* 0x000e6e0000000a00 */
[----:B--2---:R-:W-:Y:S01]  /*0570*/  DADD R16, R16, R14 ;  /* 0x0000000010107229 */ /* 0x004fe2000000000e */
[----:B------:R-:W2:Y:S07]  /*0580*/  LDS.64 R14, [R4+0x28] ;  /* 0x00002800040e7984 */ /* 0x000eae0000000a00 */
[----:B---3--:R-:W-:Y:S01]  /*0590*/  DADD R16, R16, R8 ;  /* 0x0000000010107229 */ /* 0x008fe20000000008 */
[----:B------:R-:W3:Y:S07]  /*05a0*/  LDS.64 R8, [R4+0x30] ;  /* 0x0000300004087984 */ /* 0x000eee0000000a00 */
[----:B----4-:R-:W-:-:S02]  /*05b0*/  DADD R6, R16, R6 ;  /* 0x0000000010067229 */ /* 0x010fc40000000006 */
[----:B------:R-:W4:Y:S06]  /*05c0*/  LDS.64 R16, [R4+0x38] ;  /* 0x0000380004107984 */ /* 0x000f2c0000000a00 */
[----:B0-----:R-:W-:Y:S01]  /*05d0*/  DADD R6, R6, R10 ;  /* 0x0000000006067229 */ /* 0x001fe2000000000a */
[----:B------:R0:W5:Y:S07]  /*05e0*/  LDS.64 R10, [R4+0x40] ;  /* 0x00004000040a7984 */ /* 0x00016e0000000a00 */
[----:B-1----:R-:W-:Y:S01]  /*05f0*/  DADD R6, R6, R12 ;  /* 0x0000000006067229 */ /* 0x002fe2000000000c */
[----:B0-----:R-:W-:-:S07]  /*0600*/  IADD3 R4, PT, PT, R4, 0x80, RZ ;  /* 0x0000008004047810 */ /* 0x001fce0007ffe0ff */
[----:B--2---:R-:W-:-:S08]  /*0610*/  DADD R6, R6, R14 ;  /* 0x0000000006067229 */ /* 0x004fd0000000000e */
[----:B---3--:R-:W-:-:S08]  /*0620*/  DADD R6, R6, R8 ;  /* 0x0000000006067229 */ /* 0x008fd00000000008 */
[----:B----4-:R-:W-:-:S08]  /*0630*/  DADD R6, R6, R16 ;  /* 0x0000000006067229 */ /* 0x010fd00000000010 */
[----:B-----5:R-:W-:Y:S01]  /*0640*/  DADD R10, R6, R10 ;  /* 0x00000000060a7229 */ /* 0x020fe2000000000a */
[----:B------:R-:W-:Y:S10]  /*0650*/  BRA.U UP0, `(.L_x_7) ;  /* 0xfffffffd006c7547 */ /* 0x000ff4000b83ffff */
[----:B------:R-:W-:-:S12]  /*0660*/  UIADD3 UR4, UPT, UPT, UR4, 0x1, URZ ;  /* 0x0000000104047890 */ /* 0x000fd8000fffe0ff */
.L_x_6:
[----:B------:R-:W-:-:S09]  /*0670*/  UISETP.NE.AND UP0, UPT, UR8, URZ, UPT ;  /* 0x000000ff0800728c */ /* 0x000fd2000bf05270 */
[----:B------:R-:W-:Y:S05]  /*0680*/  BRA.U !UP0, `(.L_x_5) ;  /* 0x0000000108e87547 */ /* 0x000fea000b800000 */
[----:B------:R-:W-:Y:S02]  /*0690*/  UISETP.GE.U32.AND UP0, UPT, UR8, 0x8, UPT ;  /* 0x000000080800788c */ /* 0x000fe4000bf06070 */
[----:B------:R-:W-:-:S04]  /*06a0*/  ULOP3.LUT UR9, UR5, 0x7, URZ, 0xc0, !UPT ;  /* 0x0000000705097892 */ /* 0x000fc8000f8ec0ff */
[----:B------:R-:W-:-:S03]  /*06b0*/  UISETP.NE.AND UP1, UPT, UR9, URZ, UPT ;  /* 0x000000ff0900728c */ /* 0x000fc6000bf25270 */
[----:B------:R-:W-:Y:S08]  /*06c0*/  BRA.U !UP0, `(.L_x_8) ;  /* 0x0000000108587547 */ /* 0x000ff0000b800000 */
[----:B------:R-:W1:Y:S01]  /*06d0*/  S2UR UR7, SR_CgaCtaId ;  /* 0x00000000000779c3 */ /* 0x000e620000008800 */
[----:B------:R-:W-:Y:S01]  /*06e0*/  UMOV UR6, 0x400 ;  /* 0x0000040000067882 */ /* 0x000fe20000000000 */
[----:B------:R-:W-:Y:S01]  /*06f0*/  VIADD R4, R0, UR4 ;  /* 0x0000000400047c36 */ /* 0x000fe20008000000 */
[----:B------:R-:W-:Y:S02]  /*0700*/  UIADD3 UR4, UPT, UPT, UR4, 0x8, URZ ;  /* 0x0000000804047890 */ /* 0x000fe4000fffe0ff */
[----:B-1----:R-:W-:-:S06]  /*0710*/  ULEA UR6, UR7, UR6, 0x18 ;  /* 0x0000000607067291 */ /* 0x002fcc000f8ec0ff */
[----:B------:R-:W-:-:S05]  /*0720*/  LEA R16, R4, UR6, 0x3 ;  /* 0x0000000604107c11 */ /* 0x000fca000f8e18ff */
[----:B------:R-:W1:Y:S04]  /*0730*/  LDS.64 R8, [R16] ;  /* 0x0000000010087984 */ /* 0x000e680000000a00 */
[----:B------:R-:W2:Y:S04]  /*0740*/  LDS.64 R12, [R16+0x8] ;  /* 0x00000800100c7984 */ /* 0x000ea80000000a00 */
[----:B------:R-:W3:Y:S04]  /*0750*/  LDS.64 R14, [R16+0x10] ;  /* 0x00001000100e7984 */ /* 0x000ee80000000a00 */
[----:B------:R-:W4:Y:S04]  /*0760*/  LDS.64 R6, [R16+0x18] ;  /* 0x0000180010067984 */ /* 0x000f280000000a00 */
[----:B0-----:R-:W0:Y:S01]  /*0770*/  LDS.64 R4, [R16+0x20] ;  /* 0x0000200010047984 */ /* 0x001e220000000a00 */
[----:B-1----:R-:W-:-:S03]  /*0780*/  DADD R10, R10, R8 ;  /* 0x000000000a0a7229 */ /* 0x002fc60000000008 */
[----:B------:R-:W1:Y:S05]  /*0790*/  LDS.64 R8, [R16+0x28] ;  /* 0x0000280010087984 */ /* 0x000e6a0000000a00 */
[----:B--2---:R-:W-:Y:S01]  /*07a0*/  DADD R10, R10, R12 ;  /* 0x000000000a0a7229 */ /* 0x004fe2000000000c */
[----:B------:R-:W2:Y:S07]  /*07b0*/  LDS.64 R12, [R16+0x30] ;  /* 0x00003000100c7984 */ /* 0x000eae0000000a00 */
[----:B---3--:R-:W-:Y:S01]  /*07c0*/  DADD R10, R10, R14 ;  /* 0x000000000a0a7229 */ /* 0x008fe2000000000e */
[----:B------:R-:W3:Y:S07]  /*07d0*/  LDS.64 R14, [R16+0x38] ;  /* 0x00003800100e7984 */ /* 0x000eee0000000a00 */
[----:B----4-:R-:W-:-:S08]  /*07e0*/  DADD R6, R10, R6 ;  /* 0x000000000a067229 */ /* 0x010fd00000000006 */
[----:B0-----:R-:W-:-:S08]  /*07f0*/  DADD R4, R6, R4 ;  /* 0x0000000006047229 */ /* 0x001fd00000000004 */
[----:B-1----:R-:W-:-:S08]  /*0800*/  DADD R4, R4, R8 ;  /* 0x0000000004047229 */ /* 0x002fd00000000008 */
[----:B--2---:R-:W-:-:S08]  /*0810*/  DADD R4, R4, R12 ;  /* 0x0000000004047229 */ /* 0x004fd0000000000c */
[----:B---3--:R-:W-:-:S11]  /*0820*/  DADD R10, R4, R14 ;  /* 0x00000000040a7229 */ /* 0x008fd6000000000e */
.L_x_8:
        /* <DEDUP_REMOVED lines=11> */
[----:B0-----:R-:W0:Y:S04]  /*08e0*/  LDS.64 R4, [R14] ;  /* 0x000000000e047984 */ /* 0x001e280000000a00 */
[----:B------:R-:W1:Y:S04]  /*08f0*/  LDS.64 R6, [R14+0x8] ;  /* 0x000008000e067984 */ /* 0x000e680000000a00 */
[----:B------:R-:W2:Y:S04]  /*0900*/  LDS.64 R8, [R14+0x10] ;  /* 0x000010000e087984 */ /* 0x000ea80000000a00 */
[----:B------:R-:W3:Y:S01]  /*0910*/  LDS.64 R12, [R14+0x18] ;  /* 0x000018000e0c7984 */ /* 0x000ee20000000a00 */
[----:B0-----:R-:W-:-:S08]  /*0920*/  DADD R4, R10, R4 ;  /* 0x000000000a047229 */ /* 0x001fd00000000004 */
[----:B-1----:R-:W-:-:S08]  /*0930*/  DADD R4, R4, R6 ;  /* 0x0000000004047229 */ /* 0x002fd00000000006 */
[----:B--2---:R-:W-:-:S08]  /*0940*/  DADD R4, R4, R8 ;  /* 0x0000000004047229 */ /* 0x004fd00000000008 */
[----:B---3--:R-:W-:-:S11]  /*0950*/  DADD R10, R4, R12 ;  /* 0x00000000040a7229 */ /* 0x008fd6000000000c */
.L_x_9:
[----:B------:R-:W-:Y:S05]  /*0960*/  BRA.U !UP1, `(.L_x_5) ;  /* 0x0000000109307547 */ /* 0x000fea000b800000 */
[----:B------:R-:W1:Y:S01]  /*0970*/  S2UR UR7, SR_CgaCtaId ;  /* 0x00000000000779c3 */ /* 0x000e620000008800 */
[----:B------:R-:W-:Y:S01]  /*0980*/  UMOV UR6, 0x400 ;  /* 0x0000040000067882 */ /* 0x000fe20000000000 */
[----:B------:R-:W-:Y:S01]  /*0990*/  IADD3 R0, PT, PT, R0, UR4, RZ ;  /* 0x0000000400007c10 */ /* 0x000fe2000fffe0ff */
[----:B------:R-:W-:Y:S02]  /*09a0*/  UIADD3 UR5, UPT, UPT, -UR5, URZ, URZ ;  /* 0x000000ff05057290 */ /* 0x000fe4000fffe1ff */
[----:B-1----:R-:W-:-:S06]  /*09b0*/  ULEA UR6, UR7, UR6, 0x18 ;  /* 0x0000000607067291 */ /* 0x002fcc000f8ec0ff */
[----:B------:R-:W-:-:S07]  /*09c0*/  LEA R0, R0, UR6, 0x3 ;  /* 0x0000000600007c11 */ /* 0x000fce000f8e18ff */
.L_x_10:
[----:B0-----:R0:W1:Y:S01]  /*09d0*/  LDS.64 R4, [R0] ;  /* 0x0000000000047984 */ /* 0x0010620000000a00 */
[----:B------:R-:W-:-:S04]  /*09e0*/  UIADD3 UR5, UPT, UPT, UR5, 0x1, URZ ;  /* 0x0000000105057890 */ /* 0x000fc8000fffe0ff */
[----:B------:R-:W-:Y:S01]  /*09f0*/  UISETP.NE.AND UP0, UPT, UR5, URZ, UPT ;  /* 0x000000ff0500728c */ /* 0x000fe2000bf05270 */
[----:B0-----:R-:W-:Y:S01]  /*0a00*/  VIADD R0, R0, 0x8 ;  /* 0x0000000800007836 */ /* 0x001fe20000000000 */
[----:B-1----:R-:W-:-:S07]  /*0a10*/  DADD R10, R4, R10 ;  /* 0x00000000040a7229 */ /* 0x002fce000000000a */
[----:B------:R-:W-:Y:S05]  /*0a20*/  BRA.U UP0, `(.L_x_10) ;  /* 0xfffffffd00e87547 */ /* 0x000fea000b83ffff */
.L_x_5:
[----:B0-----:R-:W0:Y:S02]  /*0a30*/  LDC.64 R4, c[0x0][0x3a0] ;  /* 0x0000e800ff047b82 */ /* 0x001e240000000a00 */
[----:B0-----:R-:W-:-:S05]  /*0a40*/  IMAD.WIDE.U32 R2, R2, 0x8, R4 ;  /* 0x0000000802027825 */ /* 0x001fca00078e0004 */
[----:B------:R-:W-:Y:S01]  /*0a50*/  STG.E.64 desc[UR10][R2.64], R10 ;  /* 0x0000000a02007986 */ /* 0x000fe2000c101b0a */
[----:B------:R-:W-:Y:S05]  /*0a60*/  EXIT ;  /* 0x000000000000794d */ /* 0x000fea0003800000 */
.L_x_11:
[----:B------:R-:W-:-:S00]  /*0a70*/  BRA `(.L_x_11) ;  /* 0xfffffffc00fc7947 */ /* 0x000fc0000383ffff */
[----:B------:R-:W-:-:S00]  /*0a80*/  NOP ;  /* 0x0000000000007918 */ /* 0x000fc00000000000 */
[----:B------:R-:W-:-:S00]  /*0a90*/  NOP ;  /* 0x0000000000007918 */ /* 0x000fc00000000000 */
[----:B------:R-:W-:-:S00]  /*0aa0*/  NOP ;  /* 0x0000000000007918 */ /* 0x000fc00000000000 */
[----:B------:R-:W-:-:S00]  /*0ab0*/  NOP ;  /* 0x0000000000007918 */ /* 0x000fc00000000000 */
[----:B------:R-:W-:-:S00]  /*0ac0*/  NOP ;  /* 0x0000000000007918 */ /* 0x000fc00000000000 */
[----:B------:R-:W-:-:S00]  /*0ad0*/  NOP ;  /* 0x0000000000007918 */ /* 0x000fc00000000000 */
[----:B------:R-:W-:-:S00]  /*0ae0*/  NOP ;  /* 0x0000000000007918 */ /* 0x000fc00000000000 */
[----:B------:R-:W-:-:S00]  /*0af0*/  NOP ;  /* 0x0000000000007918 */ /* 0x000fc00000000000 */
.L_x_12:


//--------------------- .nv.shared._Z11gemv_kerneliiiPKdS0_Pd --------------------------
	.section	.nv.shared._Z11gemv_kerneliiiPKdS0_Pd,"aw",@nobits
	.sectionflags	@""
	.align	16
	.zero		1024


//--------------------- .nv.shared.reserved.0     --------------------------
	.section	.nv.shared.reserved.0,"aw",@nobits
	.weak		__nv_reservedSMEM_offset_0_alias
	.size		__nv_reservedSMEM_offset_0_alias, 0, 64
	.other		__nv_reservedSMEM_offset_0_alias,@"STO_CUDA_RESERVED_SHARED STV_DEFAULT"
__nv_reservedSMEM_offset_0_alias:
	.zero		0
	.zero		64


//--------------------- .nv.constant0._Z11gemv_kerneliiiPKdS0_Pd --------------------------
	.section	.nv.constant0._Z11gemv_kerneliiiPKdS0_Pd,"a",@progbits
	.sectionflags	@""
	.align	4
.nv.constant0._Z11gemv_kerneliiiPKdS0_Pd:
	.zero		936


//--------------------- SYMBOLS --------------------------

	.type		.nv.reservedSmem.offset0,@object
	.size		.nv.reservedSmem.offset0,0x4
	.type		.nv.reservedSmem.cap,@object
	.size		.nv.reservedSmem.cap,0x4
